//
// Generated by NVIDIA NVVM Compiler
//
// Compiler Build ID: CL-36424714
// Cuda compilation tools, release 13.0, V13.0.88
// Based on NVVM 20.0.0
//

.version 9.0
.target sm_100
.address_size 64

	// .globl	_Z3funPiS_
// share_$_0 has been demoted

.visible .entry _Z3funPiS_(
	.param .u64 .ptr .align 1 _Z3funPiS__param_0,
	.param .u64 .ptr .align 1 _Z3funPiS__param_1
)
{
	.reg .pred 	%p<2>;
	.reg .b32 	%r<8>;
	.reg .b64 	%rd<5>;
	// demoted variable
	.shared .align 4 .u32 share_$_0;
	ld.param.u64 	%rd1, [_Z3funPiS__param_1];
	mov.u32 	%r4, %tid.x;
	mov.u32 	%r5, %ctaid.x;
	mov.u32 	%r6, %ntid.x;
	mad.lo.s32 	%r1, %r5, %r6, %r4;
	setp.lt.s32 	%p1, %r1, 16;
	@%p1 bra 	$L__BB0_2;
	ld.shared.u32 	%r7, [share_$_0];
	bra.uni 	$L__BB0_3;
$L__BB0_2:
	st.shared.u32 	[share_$_0], %r1;
	mov.u32 	%r7, %r1;
$L__BB0_3:
	cvta.to.global.u64 	%rd2, %rd1;
	mul.wide.s32 	%rd3, %r1, 4;
	add.s64 	%rd4, %rd2, %rd3;
	st.global.u32 	[%rd4], %r7;
	ret;

}


// ===== COMPILED SASS (sm_100) =====

	.target	sm_100

	.elftype	@"ET_EXEC"


//--------------------- .note.nv.tkinfo           --------------------------
	.section	.note.nv.tkinfo,"",@"SHT_NOTE"
	.sectionflags	@"SHF_NOTE_NV_TKINFO"
	.tkinfo
        /*0018*/ 	.word	0x00000002
        /*0030*/ 	.string	""
        /*0030*/ 	.string	"ptxas"
        /*0030*/ 	.string	"Cuda compilation tools, release 13.0, V13.0.88"
        /*0030*/ 	.string	"Build cuda_13.0.r13.0/compiler.36424714_0"
        /*0030*/ 	.string	"-arch sm_100 -m 64 "



//--------------------- .note.nv.cuinfo           --------------------------
	.section	.note.nv.cuinfo,"",@"SHT_NOTE"
	.sectionflags	@"SHF_NOTE_NV_CUINFO"
        /*0018*/ 	.short	0x0002
        /*001a*/ 	.short	0x0064
        /*001c*/ 	.short	0x0082
	.zero		2


//--------------------- .nv.info                  --------------------------
	.section	.nv.info,"",@"SHT_CUDA_INFO"
	.align	4


	//----- nvinfo : EIATTR_REGCOUNT
	.align		4
        /*0000*/ 	.byte	0x04, 0x2f
        /*0002*/ 	.short	(.L_1 - .L_0)
	.align		4
.L_0:
        /*0004*/ 	.word	index@(_Z3funPiS_)
        /*0008*/ 	.word	0x0000000a


	//----- nvinfo : EIATTR_FRAME_SIZE
	.align		4
.L_1:
        /*000c*/ 	.byte	0x04, 0x11
        /*000e*/ 	.short	(.L_3 - .L_2)
	.align		4
.L_2:
        /*0010*/ 	.word	index@(_Z3funPiS_)
        /*0014*/ 	.word	0x00000000


	//----- nvinfo : EIATTR_MIN_STACK_SIZE
	.align		4
.L_3:
        /*0018*/ 	.byte	0x04, 0x12
        /*001a*/ 	.short	(.L_5 - .L_4)
	.align		4
.L_4:
        /*001c*/ 	.word	index@(_Z3funPiS_)
        /*0020*/ 	.word	0x00000000
.L_5:


//--------------------- .nv.compat                --------------------------
	.section	.nv.compat,"",@"SHT_CUDA_COMPAT_INFO"
	.align	4
        /*0000*/ 	.byte	0x02, 0x09, 0x00, 0x00, 0x02, 0x02, 0x01, 0x00, 0x02, 0x05, 0x05, 0x00, 0x03, 0x07, 0x01, 0x01
        /*0010*/ 	.byte	0x02, 0x03, 0x00, 0x00, 0x02, 0x06, 0x01, 0x00, 0x04, 0x0b, 0x08, 0x00, 0x09, 0x00, 0x00, 0x00
        /*0020*/ 	.byte	0x00, 0x00, 0x00, 0x00


//--------------------- .nv.info._Z3funPiS_       --------------------------
	.section	.nv.info._Z3funPiS_,"",@"SHT_CUDA_INFO"
	.sectionflags	@""
	.align	4


	//----- nvinfo : EIATTR_CUDA_API_VERSION
	.align		4
        /*0000*/ 	.byte	0x04, 0x37
        /*0002*/ 	.short	(.L_7 - .L_6)
.L_6:
        /*0004*/ 	.word	0x00000082


	//----- nvinfo : EIATTR_KPARAM_INFO
	.align		4
.L_7:
        /*0008*/ 	.byte	0x04, 0x17
        /*000a*/ 	.short	(.L_9 - .L_8)
.L_8:
        /*000c*/ 	.word	0x00000000
        /*0010*/ 	.short	0x0001
        /*0012*/ 	.short	0x0008
        /*0014*/ 	.byte	0x00, 0xf5, 0x21, 0x00


	//----- nvinfo : EIATTR_KPARAM_INFO
	.align		4
.L_9:
        /*0018*/ 	.byte	0x04, 0x17
        /*001a*/ 	.short	(.L_11 - .L_10)
.L_10:
        /*001c*/ 	.word	0x00000000
        /*0020*/ 	.short	0x0000
        /*0022*/ 	.short	0x0000
        /*0024*/ 	.byte	0x00, 0xf5, 0x21, 0x00


	//----- nvinfo : EIATTR_SPARSE_MMA_MASK
	.align		4
.L_11:
        /*0028*/ 	.byte	0x03, 0x50
        /*002a*/ 	.short	0x0000


	//----- nvinfo : EIATTR_MAXREG_COUNT
	.align		4
        /*002c*/ 	.byte	0x03, 0x1b
        /*002e*/ 	.short	0x00ff


	//----- nvinfo : EIATTR_MERCURY_ISA_VERSION
	.align		4
        /*0030*/ 	.byte	0x03, 0x5f
        /*0032*/ 	.short	0x0101


	//----- nvinfo : EIATTR_VRC_CTA_INIT_COUNT
	.align		4
        /*0034*/ 	.byte	0x02, 0x4a
	.zero		1
	.zero		1


	//----- nvinfo : EIATTR_EXIT_INSTR_OFFSETS
	.align		4
        /*0038*/ 	.byte	0x04, 0x1c
        /*003a*/ 	.short	(.L_13 - .L_12)


	//   ....[0]....
.L_12:
        /*003c*/ 	.word	0x00000100


	//----- nvinfo : EIATTR_CBANK_PARAM_SIZE
	.align		4
.L_13:
        /*0040*/ 	.byte	0x03, 0x19
        /*0042*/ 	.short	0x0010


	//----- nvinfo : EIATTR_PARAM_CBANK
	.align		4
        /*0044*/ 	.byte	0x04, 0x0a
        /*0046*/ 	.short	(.L_15 - .L_14)
	.align		4
.L_14:
        /*0048*/ 	.word	index@(.nv.constant0._Z3funPiS_)
        /*004c*/ 	.short	0x0380
        /*004e*/ 	.short	0x0010


	//----- nvinfo : EIATTR_SW_WAR
	.align		4
.L_15:
        /*0050*/ 	.byte	0x04, 0x36
        /*0052*/ 	.short	(.L_17 - .L_16)
.L_16:
        /*0054*/ 	.word	0x00000008
.L_17:


//--------------------- .nv.callgraph             --------------------------
	.section	.nv.callgraph,"",@"SHT_CUDA_CALLGRAPH"
	.align	4
	.sectionentsize	8
	.align		4
        /*0000*/ 	.word	0x00000000
	.align		4
        /*0004*/ 	.word	0xffffffff
	.align		4
        /*0008*/ 	.word	0x00000000
	.align		4
        /*000c*/ 	.word	0xfffffffe
	.align		4
        /*0010*/ 	.word	0x00000000
	.align		4
        /*0014*/ 	.word	0xfffffffd
	.align		4
        /*0018*/ 	.word	0x00000000
	.align		4
        /*001c*/ 	.word	0xfffffffc


//--------------------- .text._Z3funPiS_          --------------------------
	.section	.text._Z3funPiS_,"ax",@progbits
	.align	128
        .global         _Z3funPiS_
        .type           _Z3funPiS_,@function
        .size           _Z3funPiS_,(.L_x_1 - _Z3funPiS_)
        .other          _Z3funPiS_,@"STO_CUDA_ENTRY STV_DEFAULT"
_Z3funPiS_:
.text._Z3funPiS_:
[----:B------:R-:W-:Y:S01]  /*0000*/  LDC R1, c[0x0][0x37c] ;  /* 0x0000df00ff017b82 */ /* 0x000fe20000000800 */
[----:B------:R-:W0:Y:S07]  /*0010*/  S2R R5, SR_TID.X ;  /* 0x0000000000057919 */ /* 0x000e2e0000002100 */
[----:B------:R-:W0:Y:S01]  /*0020*/  S2UR UR4, SR_CTAID.X ;  /* 0x00000000000479c3 */ /* 0x000e220000002500 */
[----:B------:R-:W1:Y:S07]  /*0030*/  LDCU.64 UR6, c[0x0][0x358] ;  /* 0x00006b00ff0677ac */ /* 0x000e6e0008000a00 */
[----:B------:R-:W0:Y:S08]  /*0040*/  LDC R0, c[0x0][0x360] ;  /* 0x0000d800ff007b82 */ /* 0x000e300000000800 */
[----:B------:R-:W2:Y:S08]  /*0050*/  S2UR UR5, SR_CgaCtaId ;  /* 0x00000000000579c3 */ /* 0x000eb00000008800 */
[----:B------:R-:W3:Y:S01]  /*0060*/  LDC.64 R2, c[0x0][0x388] ;  /* 0x0000e200ff027b82 */ /* 0x000ee20000000a00 */
[----:B0-----:R-:W-:Y:S01]  /*0070*/  IMAD R5, R0, UR4, R5 ;  /* 0x0000000400057c24 */ /* 0x001fe2000f8e0205 */
[----:B------:R-:W-:-:S04]  /*0080*/  UMOV UR4, 0x400 ;  /* 0x0000040000047882 */ /* 0x000fc80000000000 */
[C---:B------:R-:W-:Y:S01]  /*0090*/  ISETP.GE.AND P0, PT, R5.reuse, 0x10, PT ;  /* 0x000000100500780c */ /* 0x040fe20003f06270 */
[----:B--2---:R-:W-:Y:S01]  /*00a0*/  ULEA UR4, UR5, UR4, 0x18 ;  /* 0x0000000405047291 */ /* 0x004fe2000f8ec0ff */
[----:B---3--:R-:W-:-:S11]  /*00b0*/  IMAD.WIDE R2, R5, 0x4, R2 ;  /* 0x0000000405027825 */ /* 0x008fd600078e0202 */
[----:B------:R-:W1:Y:S04]  /*00c0*/  @P0 LDS R7, [UR4] ;  /* 0x00000004ff070984 */ /* 0x000e680008000800 */
[----:B------:R-:W-:Y:S01]  /*00d0*/  @!P0 STS [UR4], R5 ;  /* 0x00000005ff008988 */ /* 0x000fe20008000804 */
[----:B------:R-:W-:-:S05]  /*00e0*/  @!P0 MOV R7, R5 ;  /* 0x0000000500078202 */ /* 0x000fca0000000f00 */
[----:B-1----:R-:W-:Y:S01]  /*00f0*/  STG.E desc[UR6][R2.64], R7 ;  /* 0x0000000702007986 */ /* 0x002fe2000c101906 */
[----:B------:R-:W-:Y:S05]  /*0100*/  EXIT ;  /* 0x000000000000794d */ /* 0x000fea0003800000 */
.L_x_0:
[----:B------:R-:W-:-:S00]  /*0110*/  BRA `(.L_x_0) ;  /* 0xfffffffc00fc7947 */ /* 0x000fc0000383ffff */
[----:B------:R-:W-:-:S00]  /*0120*/  NOP ;  /* 0x0000000000007918 */ /* 0x000fc00000000000 */
        /* <DEDUP_REMOVED lines=13> */
.L_x_1:


//--------------------- .nv.shared._Z3funPiS_     --------------------------
	.section	.nv.shared._Z3funPiS_,"aw",@nobits
	.sectionflags	@""
	.align	4
.nv.shared._Z3funPiS_:
	.zero		1028


//--------------------- .nv.shared.reserved.0     --------------------------
	.section	.nv.shared.reserved.0,"aw",@nobits
	.weak		__nv_reservedSMEM_offset_0_alias
	.size		__nv_reservedSMEM_offset_0_alias, 0, 64
	.other		__nv_reservedSMEM_offset_0_alias,@"STO_CUDA_RESERVED_SHARED STV_DEFAULT"
__nv_reservedSMEM_offset_0_alias:
	.zero		0
	.zero		64


//--------------------- .nv.constant0._Z3funPiS_  --------------------------
	.section	.nv.constant0._Z3funPiS_,"a",@progbits
	.sectionflags	@""
	.align	4
.nv.constant0._Z3funPiS_:
	.zero		912


//--------------------- SYMBOLS --------------------------

	.type		.nv.reservedSmem.offset0,@object
	.size		.nv.reservedSmem.offset0,0x4
	.type		.nv.reservedSmem.cap,@object
	.size		.nv.reservedSmem.cap,0x4
